//
// Generated by NVIDIA NVVM Compiler
//
// Compiler Build ID: CL-36424714
// Cuda compilation tools, release 13.0, V13.0.88
// Based on NVVM 20.0.0
//

.version 9.0
.target sm_100
.address_size 64

	// .globl	gen_dens

.visible .entry gen_dens(
	.param .u64 .ptr .align 1 gen_dens_param_0,
	.param .u64 .ptr .align 1 gen_dens_param_1,
	.param .u64 gen_dens_param_2,
	.param .u64 .ptr .align 1 gen_dens_param_3,
	.param .u64 .ptr .align 1 gen_dens_param_4
)
{
	.reg .pred 	%p<16>;
	.reg .b32 	%r<12>;
	.reg .b32 	%f<37>;
	.reg .b64 	%rd<76>;

	ld.param.u64 	%rd5, [gen_dens_param_0];
	ld.param.u64 	%rd6, [gen_dens_param_1];
	ld.param.u64 	%rd8, [gen_dens_param_2];
	ld.param.u64 	%rd9, [gen_dens_param_3];
	cvta.to.global.u64 	%rd1, %rd9;
	mov.u32 	%r4, %ctaid.x;
	mov.u32 	%r5, %ntid.x;
	mov.u32 	%r6, %tid.x;
	mad.lo.s32 	%r7, %r4, %r5, %r6;
	cvt.s64.s32 	%rd2, %r7;
	setp.le.s64 	%p5, %rd8, %rd2;
	@%p5 bra 	$L__BB0_8;
	cvt.u32.u64 	%r8, %rd2;
	cvta.to.global.u64 	%rd10, %rd5;
	cvta.to.global.u64 	%rd11, %rd6;
	mul.lo.s32 	%r9, %r8, 3;
	mul.wide.s32 	%rd12, %r9, 4;
	add.s64 	%rd13, %rd10, %rd12;
	ld.global.f32 	%f1, [%rd13];
	ld.global.f32 	%f2, [%rd13+4];
	ld.global.f32 	%f3, [%rd13+8];
	shl.b64 	%rd14, %rd2, 2;
	add.s64 	%rd15, %rd11, %rd14;
	ld.global.f32 	%f4, [%rd15];
	cvt.rmi.s32.f32 	%r1, %f1;
	cvt.rmi.s32.f32 	%r2, %f2;
	cvt.rmi.s32.f32 	%r3, %f3;
	setp.lt.s32 	%p7, %r1, 0;
	mov.pred 	%p14, -1;
	@%p7 bra 	$L__BB0_3;
	cvt.u64.u32 	%rd16, %r1;
	ld.global.u64 	%rd17, [%rd1];
	add.s64 	%rd18, %rd17, -2;
	setp.lt.s64 	%p14, %rd18, %rd16;
$L__BB0_3:
	setp.lt.s32 	%p9, %r2, 0;
	or.pred  	%p10, %p14, %p9;
	mov.pred 	%p15, -1;
	@%p10 bra 	$L__BB0_5;
	cvt.u64.u32 	%rd19, %r2;
	ld.global.u64 	%rd20, [%rd1+8];
	add.s64 	%rd21, %rd20, -2;
	setp.lt.s64 	%p15, %rd21, %rd19;
$L__BB0_5:
	setp.lt.s32 	%p11, %r3, 0;
	or.pred  	%p12, %p15, %p11;
	@%p12 bra 	$L__BB0_8;
	cvt.u64.u32 	%rd3, %r3;
	ld.global.u64 	%rd4, [%rd1+16];
	add.s64 	%rd22, %rd4, -2;
	setp.lt.s64 	%p13, %rd22, %rd3;
	@%p13 bra 	$L__BB0_8;
	ld.param.u64 	%rd75, [gen_dens_param_4];
	cvta.to.global.u64 	%rd23, %rd75;
	cvt.rn.f32.s32 	%f5, %r1;
	sub.f32 	%f6, %f1, %f5;
	cvt.rn.f32.s32 	%f7, %r2;
	sub.f32 	%f8, %f2, %f7;
	cvt.rn.f32.u32 	%f9, %r3;
	sub.f32 	%f10, %f3, %f9;
	mov.f32 	%f11, 0f3F800000;
	sub.f32 	%f12, %f11, %f6;
	sub.f32 	%f13, %f11, %f8;
	sub.f32 	%f14, %f11, %f10;
	cvt.s64.s32 	%rd24, %r1;
	ld.global.u64 	%rd25, [%rd1+8];
	cvt.s64.s32 	%rd26, %r2;
	mad.lo.s64 	%rd27, %rd25, %rd24, %rd26;
	mad.lo.s64 	%rd28, %rd27, %rd4, %rd3;
	shl.b64 	%rd29, %rd28, 2;
	add.s64 	%rd30, %rd23, %rd29;
	mul.f32 	%f15, %f4, %f12;
	mul.f32 	%f16, %f15, %f13;
	mul.f32 	%f17, %f16, %f14;
	atom.global.add.f32 	%f18, [%rd30], %f17;
	ld.global.u64 	%rd31, [%rd1+8];
	ld.global.u64 	%rd32, [%rd1+16];
	mad.lo.s64 	%rd33, %rd31, %rd24, %rd26;
	mad.lo.s64 	%rd34, %rd33, %rd32, %rd3;
	shl.b64 	%rd35, %rd34, 2;
	add.s64 	%rd36, %rd23, %rd35;
	mul.f32 	%f19, %f10, %f16;
	atom.global.add.f32 	%f20, [%rd36+4], %f19;
	ld.global.u64 	%rd37, [%rd1+8];
	ld.global.u64 	%rd38, [%rd1+16];
	add.s32 	%r10, %r2, 1;
	cvt.s64.s32 	%rd39, %r10;
	mad.lo.s64 	%rd40, %rd37, %rd24, %rd39;
	mad.lo.s64 	%rd41, %rd40, %rd38, %rd3;
	shl.b64 	%rd42, %rd41, 2;
	add.s64 	%rd43, %rd23, %rd42;
	mul.f32 	%f21, %f8, %f15;
	mul.f32 	%f22, %f21, %f14;
	atom.global.add.f32 	%f23, [%rd43], %f22;
	ld.global.u64 	%rd44, [%rd1+8];
	ld.global.u64 	%rd45, [%rd1+16];
	mad.lo.s64 	%rd46, %rd44, %rd24, %rd39;
	mad.lo.s64 	%rd47, %rd46, %rd45, %rd3;
	shl.b64 	%rd48, %rd47, 2;
	add.s64 	%rd49, %rd23, %rd48;
	mul.f32 	%f24, %f10, %f21;
	atom.global.add.f32 	%f25, [%rd49+4], %f24;
	add.s32 	%r11, %r1, 1;
	cvt.s64.s32 	%rd50, %r11;
	ld.global.u64 	%rd51, [%rd1+8];
	ld.global.u64 	%rd52, [%rd1+16];
	mad.lo.s64 	%rd53, %rd51, %rd50, %rd26;
	mad.lo.s64 	%rd54, %rd53, %rd52, %rd3;
	shl.b64 	%rd55, %rd54, 2;
	add.s64 	%rd56, %rd23, %rd55;
	mul.f32 	%f26, %f4, %f6;
	mul.f32 	%f27, %f26, %f13;
	mul.f32 	%f28, %f27, %f14;
	atom.global.add.f32 	%f29, [%rd56], %f28;
	ld.global.u64 	%rd57, [%rd1+8];
	ld.global.u64 	%rd58, [%rd1+16];
	mad.lo.s64 	%rd59, %rd57, %rd50, %rd26;
	mad.lo.s64 	%rd60, %rd59, %rd58, %rd3;
	shl.b64 	%rd61, %rd60, 2;
	add.s64 	%rd62, %rd23, %rd61;
	mul.f32 	%f30, %f10, %f27;
	atom.global.add.f32 	%f31, [%rd62+4], %f30;
	ld.global.u64 	%rd63, [%rd1+8];
	ld.global.u64 	%rd64, [%rd1+16];
	mad.lo.s64 	%rd65, %rd63, %rd50, %rd39;
	mad.lo.s64 	%rd66, %rd65, %rd64, %rd3;
	shl.b64 	%rd67, %rd66, 2;
	add.s64 	%rd68, %rd23, %rd67;
	mul.f32 	%f32, %f26, %f8;
	mul.f32 	%f33, %f32, %f14;
	atom.global.add.f32 	%f34, [%rd68], %f33;
	ld.global.u64 	%rd69, [%rd1+8];
	ld.global.u64 	%rd70, [%rd1+16];
	mad.lo.s64 	%rd71, %rd69, %rd50, %rd39;
	mad.lo.s64 	%rd72, %rd71, %rd70, %rd3;
	shl.b64 	%rd73, %rd72, 2;
	add.s64 	%rd74, %rd23, %rd73;
	mul.f32 	%f35, %f32, %f10;
	atom.global.add.f32 	%f36, [%rd74+4], %f35;
$L__BB0_8:
	ret;

}


// ===== COMPILED SASS (sm_100) =====

	.target	sm_100

	.elftype	@"ET_EXEC"


//--------------------- .note.nv.tkinfo           --------------------------
	.section	.note.nv.tkinfo,"",@"SHT_NOTE"
	.sectionflags	@"SHF_NOTE_NV_TKINFO"
	.tkinfo
        /*0018*/ 	.word	0x00000002
        /*0030*/ 	.string	""
        /*0030*/ 	.string	"ptxas"
        /*0030*/ 	.string	"Cuda compilation tools, release 13.0, V13.0.88"
        /*0030*/ 	.string	"Build cuda_13.0.r13.0/compiler.36424714_0"
        /*0030*/ 	.string	"-arch sm_100 -m 64 "



//--------------------- .note.nv.cuinfo           --------------------------
	.section	.note.nv.cuinfo,"",@"SHT_NOTE"
	.sectionflags	@"SHF_NOTE_NV_CUINFO"
        /*0018*/ 	.short	0x0002
        /*001a*/ 	.short	0x0064
        /*001c*/ 	.short	0x0082
	.zero		2


//--------------------- .nv.info                  --------------------------
	.section	.nv.info,"",@"SHT_CUDA_INFO"
	.align	4


	//----- nvinfo : EIATTR_REGCOUNT
	.align		4
        /*0000*/ 	.byte	0x04, 0x2f
        /*0002*/ 	.short	(.L_1 - .L_0)
	.align		4
.L_0:
        /*0004*/ 	.word	index@(gen_dens)
        /*0008*/ 	.word	0x00000020


	//----- nvinfo : EIATTR_FRAME_SIZE
	.align		4
.L_1:
        /*000c*/ 	.byte	0x04, 0x11
        /*000e*/ 	.short	(.L_3 - .L_2)
	.align		4
.L_2:
        /*0010*/ 	.word	index@(gen_dens)
        /*0014*/ 	.word	0x00000000


	//----- nvinfo : EIATTR_MIN_STACK_SIZE
	.align		4
.L_3:
        /*0018*/ 	.byte	0x04, 0x12
        /*001a*/ 	.short	(.L_5 - .L_4)
	.align		4
.L_4:
        /*001c*/ 	.word	index@(gen_dens)
        /*0020*/ 	.word	0x00000000
.L_5:


//--------------------- .nv.compat                --------------------------
	.section	.nv.compat,"",@"SHT_CUDA_COMPAT_INFO"
	.align	4
        /*0000*/ 	.byte	0x02, 0x09, 0x00, 0x00, 0x02, 0x02, 0x01, 0x00, 0x02, 0x05, 0x05, 0x00, 0x03, 0x07, 0x01, 0x01
        /*0010*/ 	.byte	0x02, 0x03, 0x00, 0x00, 0x02, 0x06, 0x01, 0x00, 0x04, 0x0b, 0x08, 0x00, 0x09, 0x00, 0x00, 0x00
        /*0020*/ 	.byte	0x00, 0x00, 0x00, 0x00


//--------------------- .nv.info.gen_dens         --------------------------
	.section	.nv.info.gen_dens,"",@"SHT_CUDA_INFO"
	.sectionflags	@""
	.align	4


	//----- nvinfo : EIATTR_CUDA_API_VERSION
	.align		4
        /*0000*/ 	.byte	0x04, 0x37
        /*0002*/ 	.short	(.L_7 - .L_6)
.L_6:
        /*0004*/ 	.word	0x00000082


	//----- nvinfo : EIATTR_KPARAM_INFO
	.align		4
.L_7:
        /*0008*/ 	.byte	0x04, 0x17
        /*000a*/ 	.short	(.L_9 - .L_8)
.L_8:
        /*000c*/ 	.word	0x00000000
        /*0010*/ 	.short	0x0004
        /*0012*/ 	.short	0x0020
        /*0014*/ 	.byte	0x00, 0xf5, 0x21, 0x00


	//----- nvinfo : EIATTR_KPARAM_INFO
	.align		4
.L_9:
        /*0018*/ 	.byte	0x04, 0x17
        /*001a*/ 	.short	(.L_11 - .L_10)
.L_10:
        /*001c*/ 	.word	0x00000000
        /*0020*/ 	.short	0x0003
        /*0022*/ 	.short	0x0018
        /*0024*/ 	.byte	0x00, 0xf5, 0x21, 0x00


	//----- nvinfo : EIATTR_KPARAM_INFO
	.align		4
.L_11:
        /*0028*/ 	.byte	0x04, 0x17
        /*002a*/ 	.short	(.L_13 - .L_12)
.L_12:
        /*002c*/ 	.word	0x00000000
        /*0030*/ 	.short	0x0002
        /*0032*/ 	.short	0x0010
        /*0034*/ 	.byte	0x00, 0xf0, 0x21, 0x00


	//----- nvinfo : EIATTR_KPARAM_INFO
	.align		4
.L_13:
        /*0038*/ 	.byte	0x04, 0x17
        /*003a*/ 	.short	(.L_15 - .L_14)
.L_14:
        /*003c*/ 	.word	0x00000000
        /*0040*/ 	.short	0x0001
        /*0042*/ 	.short	0x0008
        /*0044*/ 	.byte	0x00, 0xf5, 0x21, 0x00


	//----- nvinfo : EIATTR_KPARAM_INFO
	.align		4
.L_15:
        /*0048*/ 	.byte	0x04, 0x17
        /*004a*/ 	.short	(.L_17 - .L_16)
.L_16:
        /*004c*/ 	.word	0x00000000
        /*0050*/ 	.short	0x0000
        /*0052*/ 	.short	0x0000
        /*0054*/ 	.byte	0x00, 0xf5, 0x21, 0x00


	//----- nvinfo : EIATTR_SPARSE_MMA_MASK
	.align		4
.L_17:
        /*0058*/ 	.byte	0x03, 0x50
        /*005a*/ 	.short	0x0000


	//----- nvinfo : EIATTR_MAXREG_COUNT
	.align		4
        /*005c*/ 	.byte	0x03, 0x1b
        /*005e*/ 	.short	0x00ff


	//----- nvinfo : EIATTR_MERCURY_ISA_VERSION
	.align		4
        /*0060*/ 	.byte	0x03, 0x5f
        /*0062*/ 	.short	0x0101


	//----- nvinfo : EIATTR_VRC_CTA_INIT_COUNT
	.align		4
        /*0064*/ 	.byte	0x02, 0x4a
	.zero		1
	.zero		1


	//----- nvinfo : EIATTR_EXIT_INSTR_OFFSETS
	.align		4
        /*0068*/ 	.byte	0x04, 0x1c
        /*006a*/ 	.short	(.L_19 - .L_18)


	//   ....[0]....
.L_18:
        /*006c*/ 	.word	0x00000090


	//   ....[1]....
        /*0070*/ 	.word	0x000002a0


	//   ....[2]....
        /*0074*/ 	.word	0x00000310


	//   ....[3]....
        /*0078*/ 	.word	0x00000b90


	//----- nvinfo : EIATTR_CBANK_PARAM_SIZE
	.align		4
.L_19:
        /*007c*/ 	.byte	0x03, 0x19
        /*007e*/ 	.short	0x0028


	//----- nvinfo : EIATTR_PARAM_CBANK
	.align		4
        /*0080*/ 	.byte	0x04, 0x0a
        /*0082*/ 	.short	(.L_21 - .L_20)
	.align		4
.L_20:
        /*0084*/ 	.word	index@(.nv.constant0.gen_dens)
        /*0088*/ 	.short	0x0380
        /*008a*/ 	.short	0x0028


	//----- nvinfo : EIATTR_SW_WAR
	.align		4
.L_21:
        /*008c*/ 	.byte	0x04, 0x36
        /*008e*/ 	.short	(.L_23 - .L_22)
.L_22:
        /*0090*/ 	.word	0x00000008
.L_23:


//--------------------- .nv.callgraph             --------------------------
	.section	.nv.callgraph,"",@"SHT_CUDA_CALLGRAPH"
	.align	4
	.sectionentsize	8
	.align		4
        /*0000*/ 	.word	0x00000000
	.align		4
        /*0004*/ 	.word	0xffffffff
	.align		4
        /*0008*/ 	.word	0x00000000
	.align		4
        /*000c*/ 	.word	0xfffffffe
	.align		4
        /*0010*/ 	.word	0x00000000
	.align		4
        /*0014*/ 	.word	0xfffffffd
	.align		4
        /*0018*/ 	.word	0x00000000
	.align		4
        /*001c*/ 	.word	0xfffffffc


//--------------------- .text.gen_dens            --------------------------
	.section	.text.gen_dens,"ax",@progbits
	.align	128
        .global         gen_dens
        .type           gen_dens,@function
        .size           gen_dens,(.L_x_1 - gen_dens)
        .other          gen_dens,@"STO_CUDA_ENTRY STV_DEFAULT"
gen_dens:
.text.gen_dens:
[----:B------:R-:W-:Y:S01]  /*0000*/  LDC R1, c[0x0][0x37c] ;  /* 0x0000df00ff017b82 */ /* 0x000fe20000000800 */
[----:B------:R-:W0:Y:S07]  /*0010*/  S2R R0, SR_TID.X ;  /* 0x0000000000007919 */ /* 0x000e2e0000002100 */
[----:B------:R-:W0:Y:S01]  /*0020*/  S2UR UR4, SR_CTAID.X ;  /* 0x00000000000479c3 */ /* 0x000e220000002500 */
[----:B------:R-:W1:Y:S07]  /*0030*/  LDCU.64 UR6, c[0x0][0x390] ;  /* 0x00007200ff0677ac */ /* 0x000e6e0008000a00 */
[----:B------:R-:W0:Y:S02]  /*0040*/  LDC R3, c[0x0][0x360] ;  /* 0x0000d800ff037b82 */ /* 0x000e240000000800 */
[----:B0-----:R-:W-:-:S05]  /*0050*/  IMAD R3, R3, UR4, R0 ;  /* 0x0000000403037c24 */ /* 0x001fca000f8e0200 */
[----:B-1----:R-:W-:Y:S02]  /*0060*/  ISETP.GE.U32.AND P0, PT, R3, UR6, PT ;  /* 0x0000000603007c0c */ /* 0x002fe4000bf06070 */
[----:B------:R-:W-:-:S04]  /*0070*/  SHF.R.S32.HI R12, RZ, 0x1f, R3 ;  /* 0x0000001fff0c7819 */ /* 0x000fc80000011403 */
[----:B------:R-:W-:-:S13]  /*0080*/  ISETP.GE.AND.EX P0, PT, R12, UR7, PT, P0 ;  /* 0x000000070c007c0c */ /* 0x000fda000bf06300 */
[----:B------:R-:W-:Y:S05]  /*0090*/  @P0 EXIT ;  /* 0x000000000000094d */ /* 0x000fea0003800000 */
[----:B------:R-:W0:Y:S01]  /*00a0*/  LDC.64 R6, c[0x0][0x380] ;  /* 0x0000e000ff067b82 */ /* 0x000e220000000a00 */
[----:B------:R-:W1:Y:S01]  /*00b0*/  LDCU.64 UR4, c[0x0][0x358] ;  /* 0x00006b00ff0477ac */ /* 0x000e620008000a00 */
[----:B------:R-:W-:Y:S01]  /*00c0*/  LEA R5, R3, R3, 0x1 ;  /* 0x0000000303057211 */ /* 0x000fe200078e08ff */
[----:B------:R-:W2:Y:S04]  /*00d0*/  LDCU.64 UR6, c[0x0][0x388] ;  /* 0x00007100ff0677ac */ /* 0x000ea80008000a00 */
[----:B0-----:R-:W-:-:S05]  /*00e0*/  IMAD.WIDE R6, R5, 0x4, R6 ;  /* 0x0000000405067825 */ /* 0x001fca00078e0206 */
[----:B-1----:R-:W3:Y:S04]  /*00f0*/  LDG.E R2, desc[UR4][R6.64] ;  /* 0x0000000406027981 */ /* 0x002ee8000c1e1900 */
[----:B------:R-:W4:Y:S01]  /*0100*/  LDG.E R4, desc[UR4][R6.64+0x4] ;  /* 0x0000040406047981 */ /* 0x000f22000c1e1900 */
[----:B---3--:R-:W0:Y:S02]  /*0110*/  F2I.FLOOR.NTZ R5, R2 ;  /* 0x0000000200057305 */ /* 0x008e240000207100 */
[----:B0-----:R-:W-:-:S13]  /*0120*/  ISETP.GE.AND P2, PT, R5, RZ, PT ;  /* 0x000000ff0500720c */ /* 0x001fda0003f46270 */
[----:B------:R-:W0:Y:S02]  /*0130*/  @P2 LDC.64 R8, c[0x0][0x398] ;  /* 0x0000e600ff082b82 */ /* 0x000e240000000a00 */
[----:B0-----:R-:W3:Y:S01]  /*0140*/  @P2 LDG.E.64 R8, desc[UR4][R8.64] ;  /* 0x0000000408082981 */ /* 0x001ee2000c1e1b00 */
[----:B----4-:R-:W0:Y:S01]  /*0150*/  F2I.FLOOR.NTZ R14, R4 ;  /* 0x00000004000e7305 */ /* 0x010e220000207100 */
[----:B---3--:R-:W-:-:S04]  /*0160*/  @P2 IADD3 R0, P0, PT, R8, -0x2, RZ ;  /* 0xfffffffe08002810 */ /* 0x008fc80007f1e0ff */
[----:B------:R-:W-:Y:S02]  /*0170*/  @P2 IADD3.X R10, PT, PT, R9, -0x1, RZ, P0, !PT ;  /* 0xffffffff090a2810 */ /* 0x000fe400007fe4ff */
[----:B------:R-:W-:Y:S02]  /*0180*/  @P2 ISETP.GE.U32.AND P1, PT, R0, R5, PT ;  /* 0x000000050000220c */ /* 0x000fe40003f26070 */
[----:B------:R-:W-:Y:S01]  /*0190*/  PLOP3.LUT P0, PT, PT, PT, PT, 0x80, 0x8 ;  /* 0x000000000008781c */ /* 0x000fe20003f0f070 */
[----:B------:R-:W3:Y:S01]  /*01a0*/  LDG.E R0, desc[UR4][R6.64+0x8] ;  /* 0x0000080406007981 */ /* 0x000ee2000c1e1900 */
[----:B------:R-:W-:-:S04]  /*01b0*/  @P2 ISETP.GE.AND.EX P1, PT, R10, RZ, PT, P1 ;  /* 0x000000ff0a00220c */ /* 0x000fc80003f26310 */
[----:B------:R-:W-:-:S04]  /*01c0*/  @P2 PLOP3.LUT P0, PT, P1, PT, PT, 0x8, 0x80 ;  /* 0x000000000080281c */ /* 0x000fc80000f0e170 */
[----:B0-----:R-:W-:-:S13]  /*01d0*/  ISETP.LT.OR P1, PT, R14, RZ, P0 ;  /* 0x000000ff0e00720c */ /* 0x001fda0000721670 */
[----:B------:R-:W0:Y:S02]  /*01e0*/  @!P1 LDC.64 R10, c[0x0][0x398] ;  /* 0x0000e600ff0a9b82 */ /* 0x000e240000000a00 */
[----:B0-----:R-:W4:Y:S02]  /*01f0*/  @!P1 LDG.E.64 R8, desc[UR4][R10.64+0x8] ;  /* 0x000008040a089981 */ /* 0x001f24000c1e1b00 */
[----:B----4-:R-:W-:Y:S02]  /*0200*/  @!P1 IADD3 R13, P0, PT, R8, -0x2, RZ ;  /* 0xfffffffe080d9810 */ /* 0x010fe40007f1e0ff */
[----:B---3--:R-:W0:Y:S02]  /*0210*/  F2I.FLOOR.NTZ R8, R0 ;  /* 0x0000000000087305 */ /* 0x008e240000207100 */
[----:B------:R-:W-:Y:S02]  /*0220*/  @!P1 IADD3.X R16, PT, PT, R9, -0x1, RZ, P0, !PT ;  /* 0xffffffff09109810 */ /* 0x000fe400007fe4ff */
[----:B------:R-:W-:-:S04]  /*0230*/  @!P1 ISETP.GE.U32.AND P2, PT, R13, R14, PT ;  /* 0x0000000e0d00920c */ /* 0x000fc80003f46070 */
[----:B------:R-:W-:Y:S02]  /*0240*/  @!P1 ISETP.GE.AND.EX P2, PT, R16, RZ, PT, P2 ;  /* 0x000000ff1000920c */ /* 0x000fe40003f46320 */
[----:B------:R-:W-:Y:S02]  /*0250*/  PLOP3.LUT P0, PT, PT, PT, PT, 0x80, 0x8 ;  /* 0x000000000008781c */ /* 0x000fe40003f0f070 */
[----:B------:R-:W-:-:S04]  /*0260*/  @!P1 PLOP3.LUT P0, PT, P2, PT, PT, 0x8, 0x80 ;  /* 0x000000000080981c */ /* 0x000fc8000170e170 */
[----:B0-----:R-:W-:Y:S02]  /*0270*/  ISETP.LT.OR P0, PT, R8, RZ, P0 ;  /* 0x000000ff0800720c */ /* 0x001fe40000701670 */
[----:B--2---:R-:W-:-:S04]  /*0280*/  LEA R10, P1, R3, UR6, 0x2 ;  /* 0x00000006030a7c11 */ /* 0x004fc8000f8210ff */
[----:B------:R-:W-:-:S07]  /*0290*/  LEA.HI.X R11, R3, UR7, R12, 0x2, P1 ;  /* 0x00000007030b7c11 */ /* 0x000fce00088f140c */
[----:B------:R-:W-:Y:S05]  /*02a0*/  @P0 EXIT ;  /* 0x000000000000094d */ /* 0x000fea0003800000 */
[----:B------:R-:W0:Y:S02]  /*02b0*/  LDC.64 R12, c[0x0][0x398] ;  /* 0x0000e600ff0c7b82 */ /* 0x000e240000000a00 */
[----:B0-----:R-:W2:Y:S02]  /*02c0*/  LDG.E.64 R16, desc[UR4][R12.64+0x10] ;  /* 0x000010040c107981 */ /* 0x001ea4000c1e1b00 */
[----:B--2---:R-:W-:-:S04]  /*02d0*/  IADD3 R3, P1, PT, R16, -0x2, RZ ;  /* 0xfffffffe10037810 */ /* 0x004fc80007f3e0ff */
[----:B------:R-:W-:Y:S02]  /*02e0*/  ISETP.GE.U32.AND P0, PT, R3, R8, PT ;  /* 0x000000080300720c */ /* 0x000fe40003f06070 */
[----:B------:R-:W-:-:S04]  /*02f0*/  IADD3.X R3, PT, PT, R17, -0x1, RZ, P1, !PT ;  /* 0xffffffff11037810 */ /* 0x000fc80000ffe4ff */
[----:B------:R-:W-:-:S13]  /*0300*/  ISETP.GE.AND.EX P0, PT, R3, RZ, PT, P0 ;  /* 0x000000ff0300720c */ /* 0x000fda0003f06300 */
[----:B------:R-:W-:Y:S05]  /*0310*/  @!P0 EXIT ;  /* 0x000000000000894d */ /* 0x000fea0003800000 */
[----:B------:R-:W2:Y:S04]  /*0320*/  LDG.E.64 R6, desc[UR4][R12.64+0x8] ;  /* 0x000008040c067981 */ /* 0x000ea8000c1e1b00 */
[----:B------:R0:W3:Y:S01]  /*0330*/  LDG.E R3, desc[UR4][R10.64] ;  /* 0x000000040a037981 */ /* 0x0000e2000c1e1900 */
[----:B------:R-:W-:Y:S01]  /*0340*/  SHF.R.S32.HI R25, RZ, 0x1f, R5 ;  /* 0x0000001fff197819 */ /* 0x000fe20000011405 */
[----:B------:R-:W1:Y:S01]  /*0350*/  LDCU.64 UR6, c[0x0][0x3a0] ;  /* 0x00007400ff0677ac */ /* 0x000e620008000a00 */
[----:B------:R-:W-:Y:S02]  /*0360*/  SHF.R.S32.HI R15, RZ, 0x1f, R14 ;  /* 0x0000001fff0f7819 */ /* 0x000fe4000001140e */
[----:B------:R-:W-:Y:S02]  /*0370*/  I2FP.F32.S32 R9, R5 ;  /* 0x0000000500097245 */ /* 0x000fe40000201400 */
[----:B------:R-:W-:-:S02]  /*0380*/  I2FP.F32.S32 R19, R14 ;  /* 0x0000000e00137245 */ /* 0x000fc40000201400 */
[----:B------:R-:W-:Y:S01]  /*0390*/  I2FP.F32.U32 R21, R8 ;  /* 0x0000000800157245 */ /* 0x000fe20000201000 */
[----:B------:R-:W-:Y:S01]  /*03a0*/  FADD R2, R2, -R9 ;  /* 0x8000000902027221 */ /* 0x000fe20000000000 */
[----:B------:R-:W-:-:S03]  /*03b0*/  HFMA2 R9, -RZ, RZ, 0, 0 ;  /* 0x00000000ff097431 */ /* 0x000fc600000001ff */
[----:B------:R-:W-:Y:S01]  /*03c0*/  FADD R0, R0, -R21 ;  /* 0x8000001500007221 */ /* 0x000fe20000000000 */
[----:B--2---:R-:W-:-:S04]  /*03d0*/  IMAD R7, R7, R5, RZ ;  /* 0x0000000507077224 */ /* 0x004fc800078e02ff */
[----:B------:R-:W-:Y:S02]  /*03e0*/  IMAD R23, R6, R25, R7 ;  /* 0x0000001906177224 */ /* 0x000fe400078e0207 */
[----:B------:R-:W-:-:S05]  /*03f0*/  IMAD.WIDE.U32 R6, R5, R6, R14 ;  /* 0x0000000605067225 */ /* 0x000fca00078e000e */
[----:B------:R-:W-:Y:S01]  /*0400*/  IADD3 R23, PT, PT, R7, R23, RZ ;  /* 0x0000001707177210 */ /* 0x000fe20007ffe0ff */
[----:B------:R-:W-:Y:S01]  /*0410*/  FADD R7, R4, -R19 ;  /* 0x8000001304077221 */ /* 0x000fe20000000000 */
[----:B------:R-:W-:Y:S01]  /*0420*/  FADD R4, -R2, 1 ;  /* 0x3f80000002047421 */ /* 0x000fe20000000100 */
[----:B0-----:R-:W-:-:S04]  /*0430*/  IMAD.WIDE.U32 R10, R16, R6, R8 ;  /* 0x00000006100a7225 */ /* 0x001fc800078e0008 */
[----:B---3--:R-:W-:Y:S01]  /*0440*/  FMUL R4, R3, R4 ;  /* 0x0000000403047220 */ /* 0x008fe20000400000 */
[----:B------:R-:W-:Y:S01]  /*0450*/  IMAD R23, R23, R16, RZ ;  /* 0x0000001017177224 */ /* 0x000fe200078e02ff */
[----:B-1----:R-:W-:-:S03]  /*0460*/  LEA R28, P0, R10, UR6, 0x2 ;  /* 0x000000060a1c7c11 */ /* 0x002fc6000f8010ff */
[----:B------:R-:W-:Y:S02]  /*0470*/  IMAD R17, R17, R6, R23 ;  /* 0x0000000611117224 */ /* 0x000fe400078e0217 */
[----:B------:R-:W-:Y:S01]  /*0480*/  FADD R23, -R7, 1 ;  /* 0x3f80000007177421 */ /* 0x000fe20000000100 */
[----:B------:R-:W-:Y:S02]  /*0490*/  FADD R6, -R0, 1 ;  /* 0x3f80000000067421 */ /* 0x000fe40000000100 */
[----:B------:R-:W-:Y:S01]  /*04a0*/  IADD3 R11, PT, PT, R11, R17, RZ ;  /* 0x000000110b0b7210 */ /* 0x000fe20007ffe0ff */
[----:B------:R-:W-:-:S03]  /*04b0*/  FMUL R21, R23, R4 ;  /* 0x0000000417157220 */ /* 0x000fc60000400000 */
[----:B------:R-:W-:Y:S01]  /*04c0*/  LEA.HI.X R29, R10, UR7, R11, 0x2, P0 ;  /* 0x000000070a1d7c11 */ /* 0x000fe200080f140b */
[----:B------:R-:W-:-:S05]  /*04d0*/  FMUL R20, R6, R21 ;  /* 0x0000001506147220 */ /* 0x000fca0000400000 */
[----:B------:R0:W-:Y:S04]  /*04e0*/  REDG.E.ADD.F32.FTZ.RN.STRONG.GPU desc[UR4][R28.64], R20 ;  /* 0x000000141c0079a6 */ /* 0x0001e8000c12f304 */
[----:B------:R-:W2:Y:S04]  /*04f0*/  LDG.E.64 R16, desc[UR4][R12.64+0x8] ;  /* 0x000008040c107981 */ /* 0x000ea8000c1e1b00 */
[----:B------:R-:W3:Y:S01]  /*0500*/  LDG.E.64 R18, desc[UR4][R12.64+0x10] ;  /* 0x000010040c127981 */ /* 0x000ee2000c1e1b00 */
[----:B0-----:R-:W-:Y:S01]  /*0510*/  FMUL R29, R0, R21 ;  /* 0x00000015001d7220 */ /* 0x001fe20000400000 */
[----:B--2---:R-:W-:-:S02]  /*0520*/  IMAD R17, R17, R5, RZ ;  /* 0x0000000511117224 */ /* 0x004fc400078e02ff */
[----:B------:R-:W-:-:S04]  /*0530*/  IMAD.WIDE.U32 R10, R5, R16, R14 ;  /* 0x00000010050a7225 */ /* 0x000fc800078e000e */
[----:B------:R-:W-:-:S05]  /*0540*/  IMAD R17, R16, R25, R17 ;  /* 0x0000001910117224 */ /* 0x000fca00078e0211 */
[----:B------:R-:W-:Y:S01]  /*0550*/  IADD3 R11, PT, PT, R11, R17, RZ ;  /* 0x000000110b0b7210 */ /* 0x000fe20007ffe0ff */
[----:B---3--:R-:W-:-:S04]  /*0560*/  IMAD.WIDE.U32 R16, R18, R10, R8 ;  /* 0x0000000a12107225 */ /* 0x008fc800078e0008 */
[----:B------:R-:W-:Y:S01]  /*0570*/  IMAD R11, R11, R18, RZ ;  /* 0x000000120b0b7224 */ /* 0x000fe200078e02ff */
[----:B------:R-:W-:-:S03]  /*0580*/  LEA R26, P0, R16, UR6, 0x2 ;  /* 0x00000006101a7c11 */ /* 0x000fc6000f8010ff */
[----:B------:R-:W-:-:S05]  /*0590*/  IMAD R11, R19, R10, R11 ;  /* 0x0000000a130b7224 */ /* 0x000fca00078e020b */
[----:B------:R-:W-:-:S04]  /*05a0*/  IADD3 R11, PT, PT, R17, R11, RZ ;  /* 0x0000000b110b7210 */ /* 0x000fc80007ffe0ff */
[----:B------:R-:W-:-:S05]  /*05b0*/  LEA.HI.X R27, R16, UR7, R11, 0x2, P0 ;  /* 0x00000007101b7c11 */ /* 0x000fca00080f140b */
[----:B------:R0:W-:Y:S04]  /*05c0*/  REDG.E.ADD.F32.FTZ.RN.STRONG.GPU desc[UR4][R26.64+0x4], R29 ;  /* 0x0000041d1a0079a6 */ /* 0x0001e8000c12f304 */
[----:B------:R-:W2:Y:S04]  /*05d0*/  LDG.E.64 R20, desc[UR4][R12.64+0x8] ;  /* 0x000008040c147981 */ /* 0x000ea8000c1e1b00 */
[----:B------:R-:W3:Y:S01]  /*05e0*/  LDG.E.64 R16, desc[UR4][R12.64+0x10] ;  /* 0x000010040c107981 */ /* 0x000ee2000c1e1b00 */
[----:B------:R-:W-:Y:S01]  /*05f0*/  IADD3 R10, PT, PT, R14, 0x1, RZ ;  /* 0x000000010e0a7810 */ /* 0x000fe20007ffe0ff */
[----:B0-----:R-:W-:-:S03]  /*0600*/  FMUL R29, R7, R4 ;  /* 0x00000004071d7220 */ /* 0x001fc60000400000 */
[--C-:B------:R-:W-:Y:S01]  /*0610*/  SHF.R.S32.HI R11, RZ, 0x1f, R10.reuse ;  /* 0x0000001fff0b7819 */ /* 0x100fe2000001140a */
[----:B------:R-:W-:Y:S01]  /*0620*/  FMUL R4, R6, R29 ;  /* 0x0000001d06047220 */ /* 0x000fe20000400000 */
[----:B--2---:R-:W-:Y:S02]  /*0630*/  IMAD R21, R21, R5, RZ ;  /* 0x0000000515157224 */ /* 0x004fe400078e02ff */
        /* <DEDUP_REMOVED lines=12> */
[----:B------:R-:W-:Y:S01]  /*0700*/  FMUL R29, R0, R29 ;  /* 0x0000001d001d7220 */ /* 0x000fe20000400000 */
        /* <DEDUP_REMOVED lines=8> */
[----:B0-----:R-:W-:-:S04]  /*0790*/  IADD3 R17, PT, PT, R25, R21, RZ ;  /* 0x0000001519117210 */ /* 0x001fc80007ffe0ff */
[----:B------:R-:W-:-:S05]  /*07a0*/  LEA.HI.X R27, R24, UR7, R17, 0x2, P0 ;  /* 0x00000007181b7c11 */ /* 0x000fca00080f1411 */
[----:B------:R0:W-:Y:S04]  /*07b0*/  REDG.E.ADD.F32.FTZ.RN.STRONG.GPU desc[UR4][R26.64+0x4], R29 ;  /* 0x0000041d1a0079a6 */ /* 0x0001e8000c12f304 */
[----:B------:R-:W2:Y:S04]  /*07c0*/  LDG.E.64 R18, desc[UR4][R12.64+0x8] ;  /* 0x000008040c127981 */ /* 0x000ea8000c1e1b00 */
[----:B------:R-:W3:Y:S01]  /*07d0*/  LDG.E.64 R16, desc[UR4][R12.64+0x10] ;  /* 0x000010040c107981 */ /* 0x000ee2000c1e1b00 */
[----:B------:R-:W-:Y:S01]  /*07e0*/  IADD3 R21, PT, PT, R5, 0x1, RZ ;  /* 0x0000000105157810 */ /* 0x000fe20007ffe0ff */
[----:B------:R-:W-:-:S03]  /*07f0*/  FMUL R2, R3, R2 ;  /* 0x0000000203027220 */ /* 0x000fc60000400000 */
[----:B------:R-:W-:Y:S01]  /*0800*/  SHF.R.S32.HI R25, RZ, 0x1f, R21 ;  /* 0x0000001fff197819 */ /* 0x000fe20000011415 */
        /* <DEDUP_REMOVED lines=10> */
[----:B------:R-:W-:Y:S01]  /*08b0*/  LEA.HI.X R17, R18, UR7, R3, 0x2, P0 ;  /* 0x0000000712117c11 */ /* 0x000fe200080f1403 */
[----:B------:R-:W-:-:S05]  /*08c0*/  FMUL R3, R6, R23 ;  /* 0x0000001706037220 */ /* 0x000fca0000400000 */
[----:B------:R1:W-:Y:S04]  /*08d0*/  REDG.E.ADD.F32.FTZ.RN.STRONG.GPU desc[UR4][R16.64], R3 ;  /* 0x00000003100079a6 */ /* 0x0003e8000c12f304 */
[----:B0-----:R-:W2:Y:S04]  /*08e0*/  LDG.E.64 R26, desc[UR4][R12.64+0x8] ;  /* 0x000008040c1a7981 */ /* 0x001ea8000c1e1b00 */
[----:B------:R-:W3:Y:S01]  /*08f0*/  LDG.E.64 R4, desc[UR4][R12.64+0x10] ;  /* 0x000010040c047981 */ /* 0x000ee2000c1e1b00 */
[----:B------:R-:W-:Y:S01]  /*0900*/  FMUL R23, R0, R23 ;  /* 0x0000001700177220 */ /* 0x000fe20000400000 */
[----:B--2---:R-:W-:-:S02]  /*0910*/  IMAD R20, R27, R21, RZ ;  /* 0x000000151b147224 */ /* 0x004fc400078e02ff */
[----:B------:R-:W-:-:S04]  /*0920*/  IMAD.WIDE.U32 R18, R21, R26, R14 ;  /* 0x0000001a15127225 */ /* 0x000fc800078e000e */
[----:B------:R-:W-:-:S05]  /*0930*/  IMAD R15, R26, R25, R20 ;  /* 0x000000191a0f7224 */ /* 0x000fca00078e0214 */
[----:B------:R-:W-:-:S05]  /*0940*/  IADD3 R15, PT, PT, R19, R15, RZ ;  /* 0x0000000f130f7210 */ /* 0x000fca0007ffe0ff */
[----:B---3--:R-:W-:Y:S02]  /*0950*/  IMAD R19, R15, R4, RZ ;  /* 0x000000040f137224 */ /* 0x008fe400078e02ff */
[----:B------:R-:W-:-:S04]  /*0960*/  IMAD.WIDE.U32 R14, R4, R18, R8 ;  /* 0x00000012040e7225 */ /* 0x000fc800078e0008 */
[----:B------:R-:W-:Y:S01]  /*0970*/  IMAD R19, R5, R18, R19 ;  /* 0x0000001205137224 */ /* 0x000fe200078e0213 */
[----:B------:R-:W-:-:S04]  /*0980*/  LEA R18, P0, R14, UR6, 0x2 ;  /* 0x000000060e127c11 */ /* 0x000fc8000f8010ff */
[----:B-1----:R-:W-:-:S04]  /*0990*/  IADD3 R3, PT, PT, R15, R19, RZ ;  /* 0x000000130f037210 */ /* 0x002fc80007ffe0ff */
[----:B------:R-:W-:-:S05]  /*09a0*/  LEA.HI.X R19, R14, UR7, R3, 0x2, P0 ;  /* 0x000000070e137c11 */ /* 0x000fca00080f1403 */
[----:B------:R-:W-:Y:S04]  /*09b0*/  REDG.E.ADD.F32.FTZ.RN.STRONG.GPU desc[UR4][R18.64+0x4], R23 ;  /* 0x00000417120079a6 */ /* 0x000fe8000c12f304 */
[----:B------:R-:W2:Y:S04]  /*09c0*/  LDG.E.64 R4, desc[UR4][R12.64+0x8] ;  /* 0x000008040c047981 */ /* 0x000ea8000c1e1b00 */
[----:B------:R-:W3:Y:S01]  /*09d0*/  LDG.E.64 R14, desc[UR4][R12.64+0x10] ;  /* 0x000010040c0e7981 */ /* 0x000ee2000c1e1b00 */
[----:B------:R-:W-:Y:S01]  /*09e0*/  FMUL R7, R7, R2 ;  /* 0x0000000207077220 */ /* 0x000fe20000400000 */
[----:B--2---:R-:W-:-:S02]  /*09f0*/  IMAD R3, R5, R21, RZ ;  /* 0x0000001505037224 */ /* 0x004fc400078e02ff */
[----:B------:R-:W-:-:S04]  /*0a00*/  IMAD.WIDE.U32 R16, R21, R4, R10 ;  /* 0x0000000415107225 */ /* 0x000fc800078e000a */
[----:B------:R-:W-:Y:S02]  /*0a10*/  IMAD R3, R4, R25, R3 ;  /* 0x0000001904037224 */ /* 0x000fe400078e0203 */
[----:B---3--:R-:W-:-:S03]  /*0a20*/  IMAD.WIDE.U32 R4, R14, R16, R8 ;  /* 0x000000100e047225 */ /* 0x008fc600078e0008 */
[----:B------:R-:W-:Y:S01]  /*0a30*/  IADD3 R3, PT, PT, R17, R3, RZ ;  /* 0x0000000311037210 */ /* 0x000fe20007ffe0ff */
[----:B------:R-:W-:-:S04]  /*0a40*/  FMUL R17, R6, R7 ;  /* 0x0000000706117220 */ /* 0x000fc80000400000 */
[----:B------:R-:W-:Y:S01]  /*0a50*/  IMAD R3, R3, R14, RZ ;  /* 0x0000000e03037224 */ /* 0x000fe200078e02ff */
[----:B------:R-:W-:-:S03]  /*0a60*/  LEA R14, P0, R4, UR6, 0x2 ;  /* 0x00000006040e7c11 */ /* 0x000fc6000f8010ff */
[----:B------:R-:W-:-:S05]  /*0a70*/  IMAD R3, R15, R16, R3 ;  /* 0x000000100f037224 */ /* 0x000fca00078e0203 */
[----:B------:R-:W-:-:S04]  /*0a80*/  IADD3 R3, PT, PT, R5, R3, RZ ;  /* 0x0000000305037210 */ /* 0x000fc80007ffe0ff */
        /* <DEDUP_REMOVED lines=9> */
[----:B------:R-:W-:Y:S02]  /*0b20*/  IADD3 R3, PT, PT, R11, R3, RZ ;  /* 0x000000030b037210 */ /* 0x000fe40007ffe0ff */
[----:B------:R-:W-:-:S03]  /*0b30*/  LEA R2, P0, R8, UR6, 0x2 ;  /* 0x0000000608027c11 */ /* 0x000fc6000f8010ff */
[----:B------:R-:W-:-:S04]  /*0b40*/  IMAD R3, R3, R4, RZ ;  /* 0x0000000403037224 */ /* 0x000fc800078e02ff */
[----:B------:R-:W-:-:S05]  /*0b50*/  IMAD R3, R5, R10, R3 ;  /* 0x0000000a05037224 */ /* 0x000fca00078e0203 */
[----:B------:R-:W-:-:S04]  /*0b60*/  IADD3 R3, PT, PT, R9, R3, RZ ;  /* 0x0000000309037210 */ /* 0x000fc80007ffe0ff */
[----:B------:R-:W-:-:S05]  /*0b70*/  LEA.HI.X R3, R8, UR7, R3, 0x2, P0 ;  /* 0x0000000708037c11 */ /* 0x000fca00080f1403 */
[----:B------:R-:W-:Y:S01]  /*0b80*/  REDG.E.ADD.F32.FTZ.RN.STRONG.GPU desc[UR4][R2.64+0x4], R7 ;  /* 0x00000407020079a6 */ /* 0x000fe2000c12f304 */
[----:B------:R-:W-:Y:S05]  /*0b90*/  EXIT ;  /* 0x000000000000794d */ /* 0x000fea0003800000 */
.L_x_0:
[----:B------:R-:W-:-:S00]  /*0ba0*/  BRA `(.L_x_0) ;  /* 0xfffffffc00fc7947 */ /* 0x000fc0000383ffff */
[----:B------:R-:W-:-:S00]  /*0bb0*/  NOP ;  /* 0x0000000000007918 */ /* 0x000fc00000000000 */
        /* <DEDUP_REMOVED lines=12> */
.L_x_1:


//--------------------- .nv.shared.reserved.0     --------------------------
	.section	.nv.shared.reserved.0,"aw",@nobits
	.weak		__nv_reservedSMEM_offset_0_alias
	.size		__nv_reservedSMEM_offset_0_alias, 0, 64
	.other		__nv_reservedSMEM_offset_0_alias,@"STO_CUDA_RESERVED_SHARED STV_DEFAULT"
__nv_reservedSMEM_offset_0_alias:
	.zero		0
	.zero		64


//--------------------- .nv.constant0.gen_dens    --------------------------
	.section	.nv.constant0.gen_dens,"a",@progbits
	.sectionflags	@""
	.align	4
.nv.constant0.gen_dens:
	.zero		936


//--------------------- SYMBOLS --------------------------

	.type		.nv.reservedSmem.offset0,@object
	.size		.nv.reservedSmem.offset0,0x4
